//
// Generated by NVIDIA NVVM Compiler
//
// Compiler Build ID: CL-36424714
// Cuda compilation tools, release 13.0, V13.0.88
// Based on NVVM 20.0.0
//

.version 9.0
.target sm_100
.address_size 64

	// .globl	_Z11convolve_2dPiS_i
.const .align 4 .b8 d_kernel[196];
.extern .shared .align 16 .b8 s_memory[];

.visible .entry _Z11convolve_2dPiS_i(
	.param .u64 .ptr .align 1 _Z11convolve_2dPiS_i_param_0,
	.param .u64 .ptr .align 1 _Z11convolve_2dPiS_i_param_1,
	.param .u32 _Z11convolve_2dPiS_i_param_2
)
{
	.reg .pred 	%p<5>;
	.reg .b32 	%r<200>;
	.reg .b64 	%rd<9>;

	ld.param.u64 	%rd3, [_Z11convolve_2dPiS_i_param_0];
	ld.param.u64 	%rd4, [_Z11convolve_2dPiS_i_param_1];
	ld.param.u32 	%r27, [_Z11convolve_2dPiS_i_param_2];
	mov.u32 	%r1, %ntid.x;
	add.s32 	%r2, %r1, 6;
	mov.u32 	%r3, %tid.x;
	mov.u32 	%r4, %tid.y;
	mov.u32 	%r28, %ctaid.x;
	mad.lo.s32 	%r5, %r28, %r1, %r3;
	mov.u32 	%r29, %ctaid.y;
	mov.u32 	%r6, %ntid.y;
	mul.lo.s32 	%r7, %r29, %r6;
	add.s32 	%r8, %r7, %r4;
	max.s32 	%r30, %r5, %r8;
	setp.ge.s32 	%p1, %r30, %r27;
	@%p1 bra 	$L__BB0_8;
	neg.s32 	%r9, %r1;
	shl.b32 	%r32, %r3, 2;
	mov.u32 	%r33, s_memory;
	add.s32 	%r10, %r33, %r32;
	shl.b32 	%r11, %r2, 2;
	shl.b32 	%r12, %r1, 2;
	add.s32 	%r13, %r27, 6;
	cvta.to.global.u64 	%rd1, %rd3;
	mov.b32 	%r195, 0;
$L__BB0_2:
	add.s32 	%r15, %r195, %r4;
	add.s32 	%r34, %r15, %r7;
	mad.lo.s32 	%r198, %r11, %r15, %r10;
	mad.lo.s32 	%r196, %r34, %r13, %r5;
	mov.u32 	%r197, %r3;
	mov.u32 	%r199, %r9;
$L__BB0_3:
	mul.wide.s32 	%rd5, %r196, 4;
	add.s64 	%rd2, %rd1, %rd5;
	max.u32 	%r35, %r15, %r197;
	setp.ge.u32 	%p2, %r35, %r2;
	@%p2 bra 	$L__BB0_5;
	ld.global.u32 	%r36, [%rd2];
	st.shared.u32 	[%r198], %r36;
$L__BB0_5:
	add.s32 	%r199, %r199, %r1;
	add.s32 	%r198, %r198, %r12;
	add.s32 	%r197, %r197, %r1;
	add.s32 	%r196, %r196, %r1;
	setp.lt.u32 	%p3, %r199, 6;
	@%p3 bra 	$L__BB0_3;
	add.s32 	%r195, %r195, %r6;
	setp.lt.u32 	%p4, %r195, %r2;
	@%p4 bra 	$L__BB0_2;
	bar.sync 	0;
	mad.lo.s32 	%r37, %r4, %r2, %r3;
	shl.b32 	%r38, %r37, 2;
	add.s32 	%r40, %r33, %r38;
	ld.shared.u32 	%r41, [%r40];
	ld.const.u32 	%r42, [d_kernel];
	mul.lo.s32 	%r43, %r42, %r41;
	ld.shared.u32 	%r44, [%r40+4];
	ld.const.u32 	%r45, [d_kernel+4];
	mad.lo.s32 	%r46, %r45, %r44, %r43;
	ld.shared.u32 	%r47, [%r40+8];
	ld.const.u32 	%r48, [d_kernel+8];
	mad.lo.s32 	%r49, %r48, %r47, %r46;
	ld.shared.u32 	%r50, [%r40+12];
	ld.const.u32 	%r51, [d_kernel+12];
	mad.lo.s32 	%r52, %r51, %r50, %r49;
	ld.shared.u32 	%r53, [%r40+16];
	ld.const.u32 	%r54, [d_kernel+16];
	mad.lo.s32 	%r55, %r54, %r53, %r52;
	ld.shared.u32 	%r56, [%r40+20];
	ld.const.u32 	%r57, [d_kernel+20];
	mad.lo.s32 	%r58, %r57, %r56, %r55;
	ld.shared.u32 	%r59, [%r40+24];
	ld.const.u32 	%r60, [d_kernel+24];
	mad.lo.s32 	%r61, %r60, %r59, %r58;
	add.s32 	%r62, %r40, %r11;
	ld.shared.u32 	%r63, [%r62];
	ld.const.u32 	%r64, [d_kernel+28];
	mad.lo.s32 	%r65, %r64, %r63, %r61;
	ld.shared.u32 	%r66, [%r62+4];
	ld.const.u32 	%r67, [d_kernel+32];
	mad.lo.s32 	%r68, %r67, %r66, %r65;
	ld.shared.u32 	%r69, [%r62+8];
	ld.const.u32 	%r70, [d_kernel+36];
	mad.lo.s32 	%r71, %r70, %r69, %r68;
	ld.shared.u32 	%r72, [%r62+12];
	ld.const.u32 	%r73, [d_kernel+40];
	mad.lo.s32 	%r74, %r73, %r72, %r71;
	ld.shared.u32 	%r75, [%r62+16];
	ld.const.u32 	%r76, [d_kernel+44];
	mad.lo.s32 	%r77, %r76, %r75, %r74;
	ld.shared.u32 	%r78, [%r62+20];
	ld.const.u32 	%r79, [d_kernel+48];
	mad.lo.s32 	%r80, %r79, %r78, %r77;
	ld.shared.u32 	%r81, [%r62+24];
	ld.const.u32 	%r82, [d_kernel+52];
	mad.lo.s32 	%r83, %r82, %r81, %r80;
	add.s32 	%r84, %r62, %r11;
	ld.shared.u32 	%r85, [%r84];
	ld.const.u32 	%r86, [d_kernel+56];
	mad.lo.s32 	%r87, %r86, %r85, %r83;
	ld.shared.u32 	%r88, [%r84+4];
	ld.const.u32 	%r89, [d_kernel+60];
	mad.lo.s32 	%r90, %r89, %r88, %r87;
	ld.shared.u32 	%r91, [%r84+8];
	ld.const.u32 	%r92, [d_kernel+64];
	mad.lo.s32 	%r93, %r92, %r91, %r90;
	ld.shared.u32 	%r94, [%r84+12];
	ld.const.u32 	%r95, [d_kernel+68];
	mad.lo.s32 	%r96, %r95, %r94, %r93;
	ld.shared.u32 	%r97, [%r84+16];
	ld.const.u32 	%r98, [d_kernel+72];
	mad.lo.s32 	%r99, %r98, %r97, %r96;
	ld.shared.u32 	%r100, [%r84+20];
	ld.const.u32 	%r101, [d_kernel+76];
	mad.lo.s32 	%r102, %r101, %r100, %r99;
	ld.shared.u32 	%r103, [%r84+24];
	ld.const.u32 	%r104, [d_kernel+80];
	mad.lo.s32 	%r105, %r104, %r103, %r102;
	add.s32 	%r106, %r84, %r11;
	ld.shared.u32 	%r107, [%r106];
	ld.const.u32 	%r108, [d_kernel+84];
	mad.lo.s32 	%r109, %r108, %r107, %r105;
	ld.shared.u32 	%r110, [%r106+4];
	ld.const.u32 	%r111, [d_kernel+88];
	mad.lo.s32 	%r112, %r111, %r110, %r109;
	ld.shared.u32 	%r113, [%r106+8];
	ld.const.u32 	%r114, [d_kernel+92];
	mad.lo.s32 	%r115, %r114, %r113, %r112;
	ld.shared.u32 	%r116, [%r106+12];
	ld.const.u32 	%r117, [d_kernel+96];
	mad.lo.s32 	%r118, %r117, %r116, %r115;
	ld.shared.u32 	%r119, [%r106+16];
	ld.const.u32 	%r120, [d_kernel+100];
	mad.lo.s32 	%r121, %r120, %r119, %r118;
	ld.shared.u32 	%r122, [%r106+20];
	ld.const.u32 	%r123, [d_kernel+104];
	mad.lo.s32 	%r124, %r123, %r122, %r121;
	ld.shared.u32 	%r125, [%r106+24];
	ld.const.u32 	%r126, [d_kernel+108];
	mad.lo.s32 	%r127, %r126, %r125, %r124;
	add.s32 	%r128, %r106, %r11;
	ld.shared.u32 	%r129, [%r128];
	ld.const.u32 	%r130, [d_kernel+112];
	mad.lo.s32 	%r131, %r130, %r129, %r127;
	ld.shared.u32 	%r132, [%r128+4];
	ld.const.u32 	%r133, [d_kernel+116];
	mad.lo.s32 	%r134, %r133, %r132, %r131;
	ld.shared.u32 	%r135, [%r128+8];
	ld.const.u32 	%r136, [d_kernel+120];
	mad.lo.s32 	%r137, %r136, %r135, %r134;
	ld.shared.u32 	%r138, [%r128+12];
	ld.const.u32 	%r139, [d_kernel+124];
	mad.lo.s32 	%r140, %r139, %r138, %r137;
	ld.shared.u32 	%r141, [%r128+16];
	ld.const.u32 	%r142, [d_kernel+128];
	mad.lo.s32 	%r143, %r142, %r141, %r140;
	ld.shared.u32 	%r144, [%r128+20];
	ld.const.u32 	%r145, [d_kernel+132];
	mad.lo.s32 	%r146, %r145, %r144, %r143;
	ld.shared.u32 	%r147, [%r128+24];
	ld.const.u32 	%r148, [d_kernel+136];
	mad.lo.s32 	%r149, %r148, %r147, %r146;
	add.s32 	%r150, %r128, %r11;
	ld.shared.u32 	%r151, [%r150];
	ld.const.u32 	%r152, [d_kernel+140];
	mad.lo.s32 	%r153, %r152, %r151, %r149;
	ld.shared.u32 	%r154, [%r150+4];
	ld.const.u32 	%r155, [d_kernel+144];
	mad.lo.s32 	%r156, %r155, %r154, %r153;
	ld.shared.u32 	%r157, [%r150+8];
	ld.const.u32 	%r158, [d_kernel+148];
	mad.lo.s32 	%r159, %r158, %r157, %r156;
	ld.shared.u32 	%r160, [%r150+12];
	ld.const.u32 	%r161, [d_kernel+152];
	mad.lo.s32 	%r162, %r161, %r160, %r159;
	ld.shared.u32 	%r163, [%r150+16];
	ld.const.u32 	%r164, [d_kernel+156];
	mad.lo.s32 	%r165, %r164, %r163, %r162;
	ld.shared.u32 	%r166, [%r150+20];
	ld.const.u32 	%r167, [d_kernel+160];
	mad.lo.s32 	%r168, %r167, %r166, %r165;
	ld.shared.u32 	%r169, [%r150+24];
	ld.const.u32 	%r170, [d_kernel+164];
	mad.lo.s32 	%r171, %r170, %r169, %r168;
	add.s32 	%r172, %r150, %r11;
	ld.shared.u32 	%r173, [%r172];
	ld.const.u32 	%r174, [d_kernel+168];
	mad.lo.s32 	%r175, %r174, %r173, %r171;
	ld.shared.u32 	%r176, [%r172+4];
	ld.const.u32 	%r177, [d_kernel+172];
	mad.lo.s32 	%r178, %r177, %r176, %r175;
	ld.shared.u32 	%r179, [%r172+8];
	ld.const.u32 	%r180, [d_kernel+176];
	mad.lo.s32 	%r181, %r180, %r179, %r178;
	ld.shared.u32 	%r182, [%r172+12];
	ld.const.u32 	%r183, [d_kernel+180];
	mad.lo.s32 	%r184, %r183, %r182, %r181;
	ld.shared.u32 	%r185, [%r172+16];
	ld.const.u32 	%r186, [d_kernel+184];
	mad.lo.s32 	%r187, %r186, %r185, %r184;
	ld.shared.u32 	%r188, [%r172+20];
	ld.const.u32 	%r189, [d_kernel+188];
	mad.lo.s32 	%r190, %r189, %r188, %r187;
	ld.shared.u32 	%r191, [%r172+24];
	ld.const.u32 	%r192, [d_kernel+192];
	mad.lo.s32 	%r193, %r192, %r191, %r190;
	mad.lo.s32 	%r194, %r27, %r8, %r5;
	cvta.to.global.u64 	%rd6, %rd4;
	mul.wide.s32 	%rd7, %r194, 4;
	add.s64 	%rd8, %rd6, %rd7;
	st.global.u32 	[%rd8], %r193;
$L__BB0_8:
	ret;

}


// ===== COMPILED SASS (sm_100) =====

	.target	sm_100

	.elftype	@"ET_EXEC"


//--------------------- .note.nv.tkinfo           --------------------------
	.section	.note.nv.tkinfo,"",@"SHT_NOTE"
	.sectionflags	@"SHF_NOTE_NV_TKINFO"
	.tkinfo
        /*0018*/ 	.word	0x00000002
        /*0030*/ 	.string	""
        /*0030*/ 	.string	"ptxas"
        /*0030*/ 	.string	"Cuda compilation tools, release 13.0, V13.0.88"
        /*0030*/ 	.string	"Build cuda_13.0.r13.0/compiler.36424714_0"
        /*0030*/ 	.string	"-arch sm_100 -m 64 "



//--------------------- .note.nv.cuinfo           --------------------------
	.section	.note.nv.cuinfo,"",@"SHT_NOTE"
	.sectionflags	@"SHF_NOTE_NV_CUINFO"
        /*0018*/ 	.short	0x0002
        /*001a*/ 	.short	0x0064
        /*001c*/ 	.short	0x0082
	.zero		2


//--------------------- .nv.info                  --------------------------
	.section	.nv.info,"",@"SHT_CUDA_INFO"
	.align	4


	//----- nvinfo : EIATTR_REGCOUNT
	.align		4
        /*0000*/ 	.byte	0x04, 0x2f
        /*0002*/ 	.short	(.L_2 - .L_1)
	.align		4
.L_1:
        /*0004*/ 	.word	index@(_Z11convolve_2dPiS_i)
        /*0008*/ 	.word	0x00000016


	//----- nvinfo : EIATTR_FRAME_SIZE
	.align		4
.L_2:
        /*000c*/ 	.byte	0x04, 0x11
        /*000e*/ 	.short	(.L_4 - .L_3)
	.align		4
.L_3:
        /*0010*/ 	.word	index@(_Z11convolve_2dPiS_i)
        /*0014*/ 	.word	0x00000000


	//----- nvinfo : EIATTR_MIN_STACK_SIZE
	.align		4
.L_4:
        /*0018*/ 	.byte	0x04, 0x12
        /*001a*/ 	.short	(.L_6 - .L_5)
	.align		4
.L_5:
        /*001c*/ 	.word	index@(_Z11convolve_2dPiS_i)
        /*0020*/ 	.word	0x00000000
.L_6:


//--------------------- .nv.compat                --------------------------
	.section	.nv.compat,"",@"SHT_CUDA_COMPAT_INFO"
	.align	4
        /*0000*/ 	.byte	0x02, 0x09, 0x00, 0x00, 0x02, 0x02, 0x01, 0x00, 0x02, 0x05, 0x05, 0x00, 0x03, 0x07, 0x01, 0x01
        /*0010*/ 	.byte	0x02, 0x03, 0x00, 0x00, 0x02, 0x06, 0x01, 0x00, 0x04, 0x0b, 0x08, 0x00, 0x09, 0x00, 0x00, 0x00
        /*0020*/ 	.byte	0x00, 0x00, 0x00, 0x00


//--------------------- .nv.info._Z11convolve_2dPiS_i --------------------------
	.section	.nv.info._Z11convolve_2dPiS_i,"",@"SHT_CUDA_INFO"
	.sectionflags	@""
	.align	4


	//----- nvinfo : EIATTR_CUDA_API_VERSION
	.align		4
        /*0000*/ 	.byte	0x04, 0x37
        /*0002*/ 	.short	(.L_8 - .L_7)
.L_7:
        /*0004*/ 	.word	0x00000082


	//----- nvinfo : EIATTR_KPARAM_INFO
	.align		4
.L_8:
        /*0008*/ 	.byte	0x04, 0x17
        /*000a*/ 	.short	(.L_10 - .L_9)
.L_9:
        /*000c*/ 	.word	0x00000000
        /*0010*/ 	.short	0x0002
        /*0012*/ 	.short	0x0010
        /*0014*/ 	.byte	0x00, 0xf0, 0x11, 0x00


	//----- nvinfo : EIATTR_KPARAM_INFO
	.align		4
.L_10:
        /*0018*/ 	.byte	0x04, 0x17
        /*001a*/ 	.short	(.L_12 - .L_11)
.L_11:
        /*001c*/ 	.word	0x00000000
        /*0020*/ 	.short	0x0001
        /*0022*/ 	.short	0x0008
        /*0024*/ 	.byte	0x00, 0xf5, 0x21, 0x00


	//----- nvinfo : EIATTR_KPARAM_INFO
	.align		4
.L_12:
        /*0028*/ 	.byte	0x04, 0x17
        /*002a*/ 	.short	(.L_14 - .L_13)
.L_13:
        /*002c*/ 	.word	0x00000000
        /*0030*/ 	.short	0x0000
        /*0032*/ 	.short	0x0000
        /*0034*/ 	.byte	0x00, 0xf5, 0x21, 0x00


	//----- nvinfo : EIATTR_SPARSE_MMA_MASK
	.align		4
.L_14:
        /*0038*/ 	.byte	0x03, 0x50
        /*003a*/ 	.short	0x0000


	//----- nvinfo : EIATTR_MAXREG_COUNT
	.align		4
        /*003c*/ 	.byte	0x03, 0x1b
        /*003e*/ 	.short	0x00ff


	//----- nvinfo : EIATTR_NUM_BARRIERS
	.align		4
        /*0040*/ 	.byte	0x02, 0x4c
        /*0042*/ 	.byte	0x01
	.zero		1


	//----- nvinfo : EIATTR_MERCURY_ISA_VERSION
	.align		4
        /*0044*/ 	.byte	0x03, 0x5f
        /*0046*/ 	.short	0x0101


	//----- nvinfo : EIATTR_VRC_CTA_INIT_COUNT
	.align		4
        /*0048*/ 	.byte	0x02, 0x4a
	.zero		1
	.zero		1


	//----- nvinfo : EIATTR_EXIT_INSTR_OFFSETS
	.align		4
        /*004c*/ 	.byte	0x04, 0x1c
        /*004e*/ 	.short	(.L_16 - .L_15)


	//   ....[0]....
.L_15:
        /*0050*/ 	.word	0x000000d0


	//   ....[1]....
        /*0054*/ 	.word	0x00000aa0


	//----- nvinfo : EIATTR_CBANK_PARAM_SIZE
	.align		4
.L_16:
        /*0058*/ 	.byte	0x03, 0x19
        /*005a*/ 	.short	0x0014


	//----- nvinfo : EIATTR_PARAM_CBANK
	.align		4
        /*005c*/ 	.byte	0x04, 0x0a
        /*005e*/ 	.short	(.L_18 - .L_17)
	.align		4
.L_17:
        /*0060*/ 	.word	index@(.nv.constant0._Z11convolve_2dPiS_i)
        /*0064*/ 	.short	0x0380
        /*0066*/ 	.short	0x0014


	//----- nvinfo : EIATTR_SW_WAR
	.align		4
.L_18:
        /*0068*/ 	.byte	0x04, 0x36
        /*006a*/ 	.short	(.L_20 - .L_19)
.L_19:
        /*006c*/ 	.word	0x00000008
.L_20:


//--------------------- .nv.callgraph             --------------------------
	.section	.nv.callgraph,"",@"SHT_CUDA_CALLGRAPH"
	.align	4
	.sectionentsize	8
	.align		4
        /*0000*/ 	.word	0x00000000
	.align		4
        /*0004*/ 	.word	0xffffffff
	.align		4
        /*0008*/ 	.word	0x00000000
	.align		4
        /*000c*/ 	.word	0xfffffffe
	.align		4
        /*0010*/ 	.word	0x00000000
	.align		4
        /*0014*/ 	.word	0xfffffffd
	.align		4
        /*0018*/ 	.word	0x00000000
	.align		4
        /*001c*/ 	.word	0xfffffffc


//--------------------- .nv.constant3             --------------------------
	.section	.nv.constant3,"a",@progbits
	.align	4
.nv.constant3:
	.type		d_kernel,@object
	.size		d_kernel,(.L_0 - d_kernel)
d_kernel:
	.zero		196
.L_0:


//--------------------- .text._Z11convolve_2dPiS_i --------------------------
	.section	.text._Z11convolve_2dPiS_i,"ax",@progbits
	.align	128
        .global         _Z11convolve_2dPiS_i
        .type           _Z11convolve_2dPiS_i,@function
        .size           _Z11convolve_2dPiS_i,(.L_x_3 - _Z11convolve_2dPiS_i)
        .other          _Z11convolve_2dPiS_i,@"STO_CUDA_ENTRY STV_DEFAULT"
_Z11convolve_2dPiS_i:
.text._Z11convolve_2dPiS_i:
[----:B------:R-:W-:Y:S01]  /*0000*/  LDC R1, c[0x0][0x37c] ;  /* 0x0000df00ff017b82 */ /* 0x000fe20000000800 */
[----:B------:R-:W0:Y:S07]  /*0010*/  S2R R15, SR_TID.X ;  /* 0x00000000000f7919 */ /* 0x000e2e0000002100 */
[----:B------:R-:W1:Y:S01]  /*0020*/  S2UR UR5, SR_CTAID.Y ;  /* 0x00000000000579c3 */ /* 0x000e620000002600 */
[----:B------:R-:W2:Y:S01]  /*0030*/  LDCU UR7, c[0x0][0x390] ;  /* 0x00007200ff0777ac */ /* 0x000ea20008000800 */
[----:B------:R-:W3:Y:S06]  /*0040*/  S2R R16, SR_TID.Y ;  /* 0x0000000000107919 */ /* 0x000eec0000002200 */
[----:B------:R-:W0:Y:S08]  /*0050*/  S2UR UR4, SR_CTAID.X ;  /* 0x00000000000479c3 */ /* 0x000e300000002500 */
[----:B------:R-:W0:Y:S01]  /*0060*/  LDC R14, c[0x0][0x360] ;  /* 0x0000d800ff0e7b82 */ /* 0x000e220000000800 */
[----:B------:R-:W1:Y:S02]  /*0070*/  LDCU UR8, c[0x0][0x364] ;  /* 0x00006c80ff0877ac */ /* 0x000e640008000800 */
[----:B-1----:R-:W-:Y:S01]  /*0080*/  UIMAD UR5, UR5, UR8, URZ ;  /* 0x00000008050572a4 */ /* 0x002fe2000f8e02ff */
[----:B0-----:R-:W-:-:S05]  /*0090*/  IMAD R0, R14, UR4, R15 ;  /* 0x000000040e007c24 */ /* 0x001fca000f8e020f */
[----:B---3--:R-:W-:-:S04]  /*00a0*/  IADD3 R3, PT, PT, R16, UR5, RZ ;  /* 0x0000000510037c10 */ /* 0x008fc8000fffe0ff */
[----:B------:R-:W-:-:S04]  /*00b0*/  VIMNMX R2, PT, PT, R0, R3, !PT ;  /* 0x0000000300027248 */ /* 0x000fc80007fe0100 */
[----:B--2---:R-:W-:-:S13]  /*00c0*/  ISETP.GE.AND P0, PT, R2, UR7, PT ;  /* 0x0000000702007c0c */ /* 0x004fda000bf06270 */
[----:B------:R-:W-:Y:S05]  /*00d0*/  @P0 EXIT ;  /* 0x000000000000094d */ /* 0x000fea0003800000 */
[----:B------:R-:W0:Y:S01]  /*00e0*/  S2UR UR6, SR_CgaCtaId ;  /* 0x00000000000679c3 */ /* 0x000e220000008800 */
[----:B------:R-:W-:Y:S01]  /*00f0*/  UMOV UR4, 0x400 ;  /* 0x0000040000047882 */ /* 0x000fe20000000000 */
[C---:B------:R-:W-:Y:S01]  /*0100*/  IADD3 R8, PT, PT, R14.reuse, 0x6, RZ ;  /* 0x000000060e087810 */ /* 0x040fe20007ffe0ff */
[----:B------:R-:W1:Y:S01]  /*0110*/  LDCU.64 UR10, c[0x0][0x358] ;  /* 0x00006b00ff0a77ac */ /* 0x000e620008000a00 */
[----:B------:R-:W-:Y:S02]  /*0120*/  IADD3 R17, PT, PT, -R14, RZ, RZ ;  /* 0x000000ff0e117210 */ /* 0x000fe40007ffe1ff */
[----:B------:R-:W-:Y:S01]  /*0130*/  SHF.L.U32 R2, R8, 0x2, RZ ;  /* 0x0000000208027819 */ /* 0x000fe200000006ff */
[----:B------:R-:W-:Y:S02]  /*0140*/  UIADD3 UR7, UPT, UPT, UR7, 0x6, URZ ;  /* 0x0000000607077890 */ /* 0x000fe4000fffe0ff */
[----:B0-----:R-:W-:-:S03]  /*0150*/  ULEA UR6, UR6, UR4, 0x18 ;  /* 0x0000000406067291 */ /* 0x001fc6000f8ec0ff */
[----:B------:R-:W-:-:S03]  /*0160*/  UMOV UR4, URZ ;  /* 0x000000ff00047c82 */ /* 0x000fc60008000000 */
[----:B-1----:R-:W-:-:S07]  /*0170*/  LEA R9, R15, UR6, 0x2 ;  /* 0x000000060f097c11 */ /* 0x002fce000f8e10ff */
.L_x_1:
[----:B------:R-:W0:Y:S01]  /*0180*/  LDC.64 R4, c[0x0][0x380] ;  /* 0x0000e000ff047b82 */ /* 0x000e220000000a00 */
[----:B------:R-:W-:Y:S01]  /*0190*/  IADD3 R19, PT, PT, R16, UR4, RZ ;  /* 0x0000000410137c10 */ /* 0x000fe2000fffe0ff */
[----:B------:R-:W-:Y:S01]  /*01a0*/  UIADD3 UR4, UPT, UPT, UR8, UR4, URZ ;  /* 0x0000000408047290 */ /* 0x000fe2000fffe0ff */
[----:B------:R-:W-:Y:S02]  /*01b0*/  MOV R12, R15 ;  /* 0x0000000f000c7202 */ /* 0x000fe40000000f00 */
[----:B------:R-:W-:Y:S01]  /*01c0*/  IADD3 R7, PT, PT, R19, UR5, RZ ;  /* 0x0000000513077c10 */ /* 0x000fe2000fffe0ff */
[----:B------:R-:W-:Y:S01]  /*01d0*/  IMAD R10, R2, R19, R9 ;  /* 0x00000013020a7224 */ /* 0x000fe200078e0209 */
[----:B------:R-:W-:Y:S02]  /*01e0*/  MOV R13, R17 ;  /* 0x00000011000d7202 */ /* 0x000fe40000000f00 */
[----:B------:R-:W-:Y:S01]  /*01f0*/  ISETP.LE.U32.AND P0, PT, R8, UR4, PT ;  /* 0x0000000408007c0c */ /* 0x000fe2000bf03070 */
[----:B------:R-:W-:-:S12]  /*0200*/  IMAD R11, R7, UR7, R0 ;  /* 0x00000007070b7c24 */ /* 0x000fd8000f8e0200 */
.L_x_0:
[----:B------:R-:W-:-:S04]  /*0210*/  VIMNMX.U32 R7, PT, PT, R19, R12, !PT ;  /* 0x0000000c13077248 */ /* 0x000fc80007fe0000 */
[----:B------:R-:W-:Y:S01]  /*0220*/  ISETP.GE.U32.AND P1, PT, R7, R8, PT ;  /* 0x000000080700720c */ /* 0x000fe20003f26070 */
[----:B0-----:R-:W-:-:S12]  /*0230*/  IMAD.WIDE R6, R11, 0x4, R4 ;  /* 0x000000040b067825 */ /* 0x001fd800078e0204 */
[----:B------:R-:W2:Y:S01]  /*0240*/  @!P1 LDG.E R7, desc[UR10][R6.64] ;  /* 0x0000000a06079981 */ /* 0x000ea2000c1e1900 */
[C---:B------:R-:W-:Y:S02]  /*0250*/  IADD3 R13, PT, PT, R14.reuse, R13, RZ ;  /* 0x0000000d0e0d7210 */ /* 0x040fe40007ffe0ff */
[C---:B------:R-:W-:Y:S02]  /*0260*/  IADD3 R12, PT, PT, R14.reuse, R12, RZ ;  /* 0x0000000c0e0c7210 */ /* 0x040fe40007ffe0ff */
[C---:B------:R-:W-:Y:S01]  /*0270*/  IADD3 R11, PT, PT, R14.reuse, R11, RZ ;  /* 0x0000000b0e0b7210 */ /* 0x040fe20007ffe0ff */
[----:B--2---:R0:W-:Y:S01]  /*0280*/  @!P1 STS [R10], R7 ;  /* 0x000000070a009388 */ /* 0x0041e20000000800 */
[----:B------:R-:W-:Y:S02]  /*0290*/  ISETP.GE.U32.AND P1, PT, R13, 0x6, PT ;  /* 0x000000060d00780c */ /* 0x000fe40003f26070 */
[----:B0-----:R-:W-:-:S11]  /*02a0*/  LEA R10, R14, R10, 0x2 ;  /* 0x0000000a0e0a7211 */ /* 0x001fd600078e10ff */
[----:B------:R-:W-:Y:S05]  /*02b0*/  @!P1 BRA `(.L_x_0) ;  /* 0xfffffffc00d49947 */ /* 0x000fea000383ffff */
[----:B------:R-:W-:Y:S05]  /*02c0*/  @!P0 BRA `(.L_x_1) ;  /* 0xfffffffc00ac8947 */ /* 0x000fea000383ffff */
[----:B------:R-:W-:Y:S01]  /*02d0*/  BAR.SYNC.DEFER_BLOCKING 0x0 ;  /* 0x0000000000007b1d */ /* 0x000fe20000010000 */
[----:B------:R-:W-:-:S05]  /*02e0*/  IMAD R8, R8, R16, R15 ;  /* 0x0000001008087224 */ /* 0x000fca00078e020f */
[----:B------:R-:W-:Y:S01]  /*02f0*/  LEA R9, R8, UR6, 0x2 ;  /* 0x0000000608097c11 */ /* 0x000fe2000f8e10ff */
[----:B------:R-:W0:Y:S03]  /*0300*/  LDCU.128 UR12, c[0x3][URZ] ;  /* 0x00c00000ff0c77ac */ /* 0x000e260008000c00 */
[C---:B------:R-:W-:Y:S01]  /*0310*/  IADD3 R19, PT, PT, R2.reuse, R9, RZ ;  /* 0x0000000902137210 */ /* 0x040fe20007ffe0ff */
[----:B------:R-:W1:Y:S03]  /*0320*/  LDCU.128 UR16, c[0x3][0x10] ;  /* 0x00c00200ff1077ac */ /* 0x000e660008000c00 */
[----:B------:R-:W-:Y:S01]  /*0330*/  IADD3 R13, PT, PT, R2, R19, RZ ;  /* 0x00000013020d7210 */ /* 0x000fe20007ffe0ff */
[----:B------:R-:W2:Y:S01]  /*0340*/  LDCU UR6, c[0x0][0x390] ;  /* 0x00007200ff0677ac */ /* 0x000ea20008000800 */
[----:B------:R-:W3:Y:S01]  /*0350*/  LDCU UR4, c[0x3][0xc0] ;  /* 0x00c01800ff0477ac */ /* 0x000ee20008000800 */
[----:B------:R-:W0:Y:S04]  /*0360*/  LDS R5, [R9] ;  /* 0x0000000009057984 */ /* 0x000e280000000800 */
[----:B------:R-:W4:Y:S04]  /*0370*/  LDS R11, [R9+0x4] ;  /* 0x00000400090b7984 */ /* 0x000f280000000800 */
[----:B------:R-:W5:Y:S01]  /*0380*/  LDS R8, [R9+0x8] ;  /* 0x0000080009087984 */ /* 0x000f620000000800 */
[----:B--2---:R-:W-:-:S03]  /*0390*/  IMAD R3, R3, UR6, R0 ;  /* 0x0000000603037c24 */ /* 0x004fc6000f8e0200 */
[----:B------:R-:W2:Y:S04]  /*03a0*/  LDS R10, [R9+0xc] ;  /* 0x00000c00090a7984 */ /* 0x000ea80000000800 */
[----:B------:R-:W1:Y:S04]  /*03b0*/  LDS R15, [R9+0x10] ;  /* 0x00001000090f7984 */ /* 0x000e680000000800 */
[----:B------:R-:W3:Y:S04]  /*03c0*/  LDS R12, [R9+0x14] ;  /* 0x00001400090c7984 */ /* 0x000ee80000000800 */
[----:B------:R-:W3:Y:S04]  /*03d0*/  LDS R17, [R9+0x18] ;  /* 0x0000180009117984 */ /* 0x000ee80000000800 */
[----:B------:R-:W3:Y:S04]  /*03e0*/  LDS R14, [R19] ;  /* 0x00000000130e7984 */ /* 0x000ee80000000800 */
[----:B------:R-:W3:Y:S04]  /*03f0*/  LDS R7, [R19+0x4] ;  /* 0x0000040013077984 */ /* 0x000ee80000000800 */
[----:B------:R-:W3:Y:S01]  /*0400*/  LDS R4, [R19+0x8] ;  /* 0x0000080013047984 */ /* 0x000ee20000000800 */
[----:B0-----:R-:W-:-:S03]  /*0410*/  IMAD R6, R5, UR12, RZ ;  /* 0x0000000c05067c24 */ /* 0x001fc6000f8e02ff */
[----:B------:R-:W-:Y:S01]  /*0420*/  LDS R9, [R19+0x18] ;  /* 0x0000180013097984 */ /* 0x000fe20000000800 */
[----:B----4-:R-:W-:-:S03]  /*0430*/  IMAD R11, R11, UR13, R6 ;  /* 0x0000000d0b0b7c24 */ /* 0x010fc6000f8e0206 */
[----:B------:R-:W0:Y:S01]  /*0440*/  LDS R5, [R19+0xc] ;  /* 0x00000c0013057984 */ /* 0x000e220000000800 */
[----:B-----5:R-:W-:-:S03]  /*0450*/  IMAD R11, R8, UR14, R11 ;  /* 0x0000000e080b7c24 */ /* 0x020fc6000f8e020b */
[----:B------:R-:W4:Y:S01]  /*0460*/  LDS R6, [R19+0x10] ;  /* 0x0000100013067984 */ /* 0x000f220000000800 */
[----:B--2---:R-:W-:-:S03]  /*0470*/  IMAD R10, R10, UR15, R11 ;  /* 0x0000000f0a0a7c24 */ /* 0x004fc6000f8e020b */
[----:B------:R-:W2:Y:S01]  /*0480*/  LDS R8, [R19+0x14] ;  /* 0x0000140013087984 */ /* 0x000ea20000000800 */
[----:B------:R-:W5:Y:S01]  /*0490*/  LDCU.128 UR12, c[0x3][0x20] ;  /* 0x00c00400ff0c77ac */ /* 0x000f620008000c00 */
[----:B-1----:R-:W-:Y:S02]  /*04a0*/  IMAD R15, R15, UR16, R10 ;  /* 0x000000100f0f7c24 */ /* 0x002fe4000f8e020a */
[----:B------:R-:W-:Y:S02]  /*04b0*/  LDS R11, [R13+0x4] ;  /* 0x000004000d0b7984 */ /* 0x000fe40000000800 */
[----:B---3--:R-:W-:Y:S02]  /*04c0*/  IMAD R12, R12, UR17, R15 ;  /* 0x000000110c0c7c24 */ /* 0x008fe4000f8e020f */
[----:B------:R-:W1:Y:S02]  /*04d0*/  LDS R10, [R13] ;  /* 0x000000000d0a7984 */ /* 0x000e640000000800 */
[----:B------:R-:W-:-:S02]  /*04e0*/  IMAD R17, R17, UR18, R12 ;  /* 0x0000001211117c24 */ /* 0x000fc4000f8e020c */
[----:B------:R-:W3:Y:S02]  /*04f0*/  LDS R12, [R13+0x8] ;  /* 0x000008000d0c7984 */ /* 0x000ee40000000800 */
[----:B------:R-:W-:Y:S01]  /*0500*/  IMAD R16, R14, UR19, R17 ;  /* 0x000000130e107c24 */ /* 0x000fe2000f8e0211 */
[----:B------:R-:W2:Y:S01]  /*0510*/  LDCU.128 UR16, c[0x3][0x30] ;  /* 0x00c00600ff1077ac */ /* 0x000ea20008000c00 */
[----:B------:R-:W3:Y:S02]  /*0520*/  LDS R14, [R13+0xc] ;  /* 0x00000c000d0e7984 */ /* 0x000ee40000000800 */
[----:B-----5:R-:W-:Y:S02]  /*0530*/  IMAD R15, R7, UR12, R16 ;  /* 0x0000000c070f7c24 */ /* 0x020fe4000f8e0210 */
[----:B------:R-:W5:Y:S02]  /*0540*/  LDS R7, [R13+0x10] ;  /* 0x000010000d077984 */ /* 0x000f640000000800 */
[----:B------:R-:W-:Y:S01]  /*0550*/  IMAD R16, R4, UR13, R15 ;  /* 0x0000000d04107c24 */ /* 0x000fe2000f8e020f */
[----:B------:R-:W-:Y:S01]  /*0560*/  IADD3 R15, PT, PT, R2, R13, RZ ;  /* 0x0000000d020f7210 */ /* 0x000fe20007ffe0ff */
[----:B------:R-:W5:Y:S02]  /*0570*/  LDS R4, [R13+0x14] ;  /* 0x000014000d047984 */ /* 0x000f640000000800 */
[----:B0-----:R-:W-:-:S02]  /*0580*/  IMAD R17, R5, UR14, R16 ;  /* 0x0000000e05117c24 */ /* 0x001fc4000f8e0210 */
[----:B------:R-:W0:Y:S02]  /*0590*/  LDS R5, [R13+0x18] ;  /* 0x000018000d057984 */ /* 0x000e240000000800 */
[----:B----4-:R-:W-:Y:S01]  /*05a0*/  IMAD R17, R6, UR15, R17 ;  /* 0x0000000f06117c24 */ /* 0x010fe2000f8e0211 */
[----:B------:R-:W3:Y:S01]  /*05b0*/  LDCU.128 UR12, c[0x3][0x40] ;  /* 0x00c00800ff0c77ac */ /* 0x000ee20008000c00 */
[----:B------:R-:W4:Y:S02]  /*05c0*/  LDS R6, [R15] ;  /* 0x000000000f067984 */ /* 0x000f240000000800 */
[----:B--2---:R-:W-:Y:S02]  /*05d0*/  IMAD R16, R8, UR16, R17 ;  /* 0x0000001008107c24 */ /* 0x004fe4000f8e0211 */
[----:B------:R-:W2:Y:S02]  /*05e0*/  LDS R8, [R15+0x4] ;  /* 0x000004000f087984 */ /* 0x000ea40000000800 */
[----:B------:R-:W-:-:S02]  /*05f0*/  IMAD R17, R9, UR17, R16 ;  /* 0x0000001109117c24 */ /* 0x000fc4000f8e0210 */
[----:B------:R-:W2:Y:S02]  /*0600*/  LDS R9, [R15+0x8] ;  /* 0x000008000f097984 */ /* 0x000ea40000000800 */
[----:B-1----:R-:W-:Y:S02]  /*0610*/  IMAD R16, R10, UR18, R17 ;  /* 0x000000120a107c24 */ /* 0x002fe4000f8e0211 */
[----:B------:R-:W1:Y:S02]  /*0620*/  LDS R10, [R15+0xc] ;  /* 0x00000c000f0a7984 */ /* 0x000e640000000800 */
[----:B------:R-:W-:Y:S01]  /*0630*/  IMAD R17, R11, UR19, R16 ;  /* 0x000000130b117c24 */ /* 0x000fe2000f8e0210 */
[----:B------:R-:W0:Y:S01]  /*0640*/  LDCU.128 UR16, c[0x3][0x50] ;  /* 0x00c00a00ff1077ac */ /* 0x000e220008000c00 */
[----:B------:R-:W1:Y:S02]  /*0650*/  LDS R11, [R15+0x10] ;  /* 0x000010000f0b7984 */ /* 0x000e640000000800 */
[----:B---3--:R-:W-:-:S02]  /*0660*/  IMAD R17, R12, UR12, R17 ;  /* 0x0000000c0c117c24 */ /* 0x008fc4000f8e0211 */
[----:B------:R-:W3:Y:S02]  /*0670*/  LDS R12, [R15+0x14] ;  /* 0x000014000f0c7984 */ /* 0x000ee40000000800 */
[----:B------:R-:W-:Y:S01]  /*0680*/  IMAD R14, R14, UR13, R17 ;  /* 0x0000000d0e0e7c24 */ /* 0x000fe2000f8e0211 */
[----:B------:R-:W-:Y:S01]  /*0690*/  IADD3 R17, PT, PT, R2, R15, RZ ;  /* 0x0000000f02117210 */ /* 0x000fe20007ffe0ff */
[----:B------:R2:W3:Y:S02]  /*06a0*/  LDS R13, [R15+0x18] ;  /* 0x000018000f0d7984 */ /* 0x0004e40000000800 */
[----:B-----5:R-:W-:Y:S02]  /*06b0*/  IMAD R19, R7, UR14, R14 ;  /* 0x0000000e07137c24 */ /* 0x020fe4000f8e020e */
[----:B------:R-:W5:Y:S02]  /*06c0*/  LDS R7, [R17] ;  /* 0x0000000011077984 */ /* 0x000f640000000800 */
[----:B------:R-:W-:Y:S01]  /*06d0*/  IMAD R14, R4, UR15, R19 ;  /* 0x0000000f040e7c24 */ /* 0x000fe2000f8e0213 */
[----:B------:R-:W1:Y:S01]  /*06e0*/  LDCU.128 UR12, c[0x3][0x60] ;  /* 0x00c00c00ff0c77ac */ /* 0x000e620008000c00 */
[----:B------:R-:W5:Y:S02]  /*06f0*/  LDS R4, [R17+0x4] ;  /* 0x0000040011047984 */ /* 0x000f640000000800 */
[----:B0-----:R-:W-:-:S02]  /*0700*/  IMAD R19, R5, UR16, R14 ;  /* 0x0000001005137c24 */ /* 0x001fc4000f8e020e */
[----:B------:R-:W0:Y:S02]  /*0710*/  LDS R5, [R17+0x8] ;  /* 0x0000080011057984 */ /* 0x000e240000000800 */
[----:B----4-:R-:W-:Y:S02]  /*0720*/  IMAD R19, R6, UR17, R19 ;  /* 0x0000001106137c24 */ /* 0x010fe4000f8e0213 */
[----:B------:R-:W4:Y:S02]  /*0730*/  LDS R6, [R17+0xc] ;  /* 0x00000c0011067984 */ /* 0x000f240000000800 */
[----:B--2---:R-:W-:Y:S02]  /*0740*/  IMAD R14, R8, UR18, R19 ;  /* 0x00000012080e7c24 */ /* 0x004fe4000f8e0213 */
[----:B------:R-:W2:Y:S02]  /*0750*/  LDS R8, [R17+0x10] ;  /* 0x0000100011087984 */ /* 0x000ea40000000800 */
[----:B------:R-:W-:Y:S01]  /*0760*/  IMAD R15, R9, UR19, R14 ;  /* 0x00000013090f7c24 */ /* 0x000fe2000f8e020e */
[----:B------:R-:W5:Y:S01]  /*0770*/  LDCU.128 UR16, c[0x3][0x70] ;  /* 0x00c00e00ff1077ac */ /* 0x000f620008000c00 */
[----:B------:R-:W2:Y:S02]  /*0780*/  LDS R9, [R17+0x14] ;  /* 0x0000140011097984 */ /* 0x000ea40000000800 */
[----:B-1----:R-:W-:Y:S01]  /*0790*/  IMAD R14, R10, UR12, R15 ;  /* 0x0000000c0a0e7c24 */ /* 0x002fe2000f8e020f */
[C---:B------:R-:W-:Y:S01]  /*07a0*/  IADD3 R15, PT, PT, R2.reuse, R17, RZ ;  /* 0x00000011020f7210 */ /* 0x040fe20007ffe0ff */
[----:B------:R0:W1:Y:S02]  /*07b0*/  LDS R10, [R17+0x18] ;  /* 0x00001800110a7984 */ /* 0x0000640000000800 */
[----:B------:R-:W-:Y:S01]  /*07c0*/  IMAD R19, R11, UR13, R14 ;  /* 0x0000000d0b137c24 */ /* 0x000fe2000f8e020e */
[----:B------:R-:W-:Y:S01]  /*07d0*/  IADD3 R16, PT, PT, R2, R15, RZ ;  /* 0x0000000f02107210 */ /* 0x000fe20007ffe0ff */
[----:B------:R-:W1:Y:S02]  /*07e0*/  LDS R11, [R15] ;  /* 0x000000000f0b7984 */ /* 0x000e640000000800 */
[----:B---3--:R-:W-:-:S02]  /*07f0*/  IMAD R14, R12, UR14, R19 ;  /* 0x0000000e0c0e7c24 */ /* 0x008fc4000f8e0213 */
[----:B------:R-:W3:Y:S02]  /*0800*/  LDS R12, [R15+0x4] ;  /* 0x000004000f0c7984 */ /* 0x000ee40000000800 */
[----:B------:R-:W-:Y:S01]  /*0810*/  IMAD R14, R13, UR15, R14 ;  /* 0x0000000f0d0e7c24 */ /* 0x000fe2000f8e020e */
[----:B------:R-:W2:Y:S01]  /*0820*/  LDCU.128 UR12, c[0x3][0x80] ;  /* 0x00c01000ff0c77ac */ /* 0x000ea20008000c00 */
[----:B------:R-:W3:Y:S02]  /*0830*/  LDS R13, [R15+0x8] ;  /* 0x000008000f0d7984 */ /* 0x000ee40000000800 */
[----:B-----5:R-:W-:Y:S02]  /*0840*/  IMAD R19, R7, UR16, R14 ;  /* 0x0000001007137c24 */ /* 0x020fe4000f8e020e */
[----:B------:R-:W5:Y:S02]  /*0850*/  LDS R7, [R15+0xc] ;  /* 0x00000c000f077984 */ /* 0x000f640000000800 */
[----:B------:R-:W-:-:S02]  /*0860*/  IMAD R14, R4, UR17, R19 ;  /* 0x00000011040e7c24 */ /* 0x000fc4000f8e0213 */
[----:B------:R-:W5:Y:S02]  /*0870*/  LDS R4, [R15+0x10] ;  /* 0x000010000f047984 */ /* 0x000f640000000800 */
[----:B0-----:R-:W-:Y:S02]  /*0880*/  IMAD R17, R5, UR18, R14 ;  /* 0x0000001205117c24 */ /* 0x001fe4000f8e020e */
[----:B------:R-:W-:Y:S02]  /*0890*/  LDS R2, [R16] ;  /* 0x0000000010027984 */ /* 0x000fe40000000800 */
[----:B----4-:R-:W-:Y:S02]  /*08a0*/  IMAD R17, R6, UR19, R17 ;  /* 0x0000001306117c24 */ /* 0x010fe4000f8e0211 */
[----:B------:R-:W0:Y:S01]  /*08b0*/  LDS R5, [R15+0x14] ;  /* 0x000014000f057984 */ /* 0x000e220000000800 */
[----:B------:R-:W3:Y:S01]  /*08c0*/  LDCU.128 UR16, c[0x3][0x90] ;  /* 0x00c01200ff1077ac */ /* 0x000ee20008000c00 */
[----:B--2---:R-:W-:-:S02]  /*08d0*/  IMAD R8, R8, UR12, R17 ;  /* 0x0000000c08087c24 */ /* 0x004fc4000f8e0211 */
[----:B------:R-:W2:Y:S02]  /*08e0*/  LDS R14, [R15+0x18] ;  /* 0x000018000f0e7984 */ /* 0x000ea40000000800 */
[----:B------:R-:W-:Y:S02]  /*08f0*/  IMAD R9, R9, UR13, R8 ;  /* 0x0000000d09097c24 */ /* 0x000fe4000f8e0208 */
[----:B------:R-:W4:Y:S02]  /*0900*/  LDS R6, [R16+0x4] ;  /* 0x0000040010067984 */ /* 0x000f240000000800 */
[----:B-1----:R-:W-:Y:S02]  /*0910*/  IMAD R10, R10, UR14, R9 ;  /* 0x0000000e0a0a7c24 */ /* 0x002fe4000f8e0209 */
[----:B------:R-:W-:Y:S02]  /*0920*/  LDS R17, [R16+0xc] ;  /* 0x00000c0010117984 */ /* 0x000fe40000000800 */
[----:B------:R-:W-:-:S02]  /*0930*/  IMAD R11, R11, UR15, R10 ;  /* 0x0000000f0b0b7c24 */ /* 0x000fc4000f8e020a */
[----:B------:R-:W1:Y:S01]  /*0940*/  LDS R9, [R16+0x8] ;  /* 0x0000080010097984 */ /* 0x000e620000000800 */
[----:B------:R-:W0:Y:S01]  /*0950*/  LDCU.128 UR12, c[0x3][0xa0] ;  /* 0x00c01400ff0c77ac */ /* 0x000e220008000c00 */
[----:B---3--:R-:W-:Y:S02]  /*0960*/  IMAD R12, R12, UR16, R11 ;  /* 0x000000100c0c7c24 */ /* 0x008fe4000f8e020b */
[----:B------:R-:W-:Y:S02]  /*0970*/  LDS R15, [R16+0x18] ;  /* 0x00001800100f7984 */ /* 0x000fe40000000800 */
[----:B------:R-:W-:Y:S02]  /*0980*/  IMAD R12, R13, UR17, R12 ;  /* 0x000000110d0c7c24 */ /* 0x000fe4000f8e020c */
[----:B------:R-:W3:Y:S02]  /*0990*/  LDS R11, [R16+0x10] ;  /* 0x00001000100b7984 */ /* 0x000ee40000000800 */
[----:B-----5:R-:W-:-:S02]  /*09a0*/  IMAD R7, R7, UR18, R12 ;  /* 0x0000001207077c24 */ /* 0x020fc4000f8e020c */
[----:B------:R-:W5:Y:S02]  /*09b0*/  LDS R13, [R16+0x14] ;  /* 0x00001400100d7984 */ /* 0x000f640000000800 */
[----:B------:R-:W-:Y:S01]  /*09c0*/  IMAD R4, R4, UR19, R7 ;  /* 0x0000001304047c24 */ /* 0x000fe2000f8e0207 */
[----:B------:R-:W1:Y:S03]  /*09d0*/  LDCU.128 UR16, c[0x3][0xb0] ;  /* 0x00c01600ff1077ac */ /* 0x000e660008000c00 */
[----:B0-----:R-:W-:-:S04]  /*09e0*/  IMAD R5, R5, UR12, R4 ;  /* 0x0000000c05057c24 */ /* 0x001fc8000f8e0204 */
[----:B--2---:R-:W-:Y:S02]  /*09f0*/  IMAD R7, R14, UR13, R5 ;  /* 0x0000000d0e077c24 */ /* 0x004fe4000f8e0205 */
[----:B------:R-:W0:Y:S02]  /*0a00*/  LDC.64 R4, c[0x0][0x388] ;  /* 0x0000e200ff047b82 */ /* 0x000e240000000a00 */
[----:B------:R-:W-:-:S04]  /*0a10*/  IMAD R7, R2, UR14, R7 ;  /* 0x0000000e02077c24 */ /* 0x000fc8000f8e0207 */
[----:B----4-:R-:W-:-:S04]  /*0a20*/  IMAD R6, R6, UR15, R7 ;  /* 0x0000000f06067c24 */ /* 0x010fc8000f8e0207 */
[----:B-1----:R-:W-:-:S04]  /*0a30*/  IMAD R6, R9, UR16, R6 ;  /* 0x0000001009067c24 */ /* 0x002fc8000f8e0206 */
[----:B------:R-:W-:-:S04]  /*0a40*/  IMAD R6, R17, UR17, R6 ;  /* 0x0000001111067c24 */ /* 0x000fc8000f8e0206 */
[----:B---3--:R-:W-:-:S04]  /*0a50*/  IMAD R6, R11, UR18, R6 ;  /* 0x000000120b067c24 */ /* 0x008fc8000f8e0206 */
[----:B-----5:R-:W-:Y:S02]  /*0a60*/  IMAD R6, R13, UR19, R6 ;  /* 0x000000130d067c24 */ /* 0x020fe4000f8e0206 */
[----:B0-----:R-:W-:-:S04]  /*0a70*/  IMAD.WIDE R4, R3, 0x4, R4 ;  /* 0x0000000403047825 */ /* 0x001fc800078e0204 */
[----:B------:R-:W-:-:S05]  /*0a80*/  IMAD R15, R15, UR4, R6 ;  /* 0x000000040f0f7c24 */ /* 0x000fca000f8e0206 */
[----:B------:R-:W-:Y:S01]  /*0a90*/  STG.E desc[UR10][R4.64], R15 ;  /* 0x0000000f04007986 */ /* 0x000fe2000c10190a */
[----:B------:R-:W-:Y:S05]  /*0aa0*/  EXIT ;  /* 0x000000000000794d */ /* 0x000fea0003800000 */
.L_x_2:
[----:B------:R-:W-:-:S00]  /*0ab0*/  BRA `(.L_x_2) ;  /* 0xfffffffc00fc7947 */ /* 0x000fc0000383ffff */
[----:B------:R-:W-:-:S00]  /*0ac0*/  NOP ;  /* 0x0000000000007918 */ /* 0x000fc00000000000 */
        /* <DEDUP_REMOVED lines=11> */
.L_x_3:


//--------------------- .nv.shared._Z11convolve_2dPiS_i --------------------------
	.section	.nv.shared._Z11convolve_2dPiS_i,"aw",@nobits
	.sectionflags	@""
	.align	16
	.zero		1024


//--------------------- .nv.shared.reserved.0     --------------------------
	.section	.nv.shared.reserved.0,"aw",@nobits
	.weak		__nv_reservedSMEM_offset_0_alias
	.size		__nv_reservedSMEM_offset_0_alias, 0, 64
	.other		__nv_reservedSMEM_offset_0_alias,@"STO_CUDA_RESERVED_SHARED STV_DEFAULT"
__nv_reservedSMEM_offset_0_alias:
	.zero		0
	.zero		64


//--------------------- .nv.constant0._Z11convolve_2dPiS_i --------------------------
	.section	.nv.constant0._Z11convolve_2dPiS_i,"a",@progbits
	.sectionflags	@""
	.align	4
.nv.constant0._Z11convolve_2dPiS_i:
	.zero		916


//--------------------- SYMBOLS --------------------------

	.type		.nv.reservedSmem.offset0,@object
	.size		.nv.reservedSmem.offset0,0x4
	.type		.nv.reservedSmem.cap,@object
	.size		.nv.reservedSmem.cap,0x4
